//
// Generated by NVIDIA NVVM Compiler
//
// Compiler Build ID: CL-36424714
// Cuda compilation tools, release 13.0, V13.0.88
// Based on NVVM 20.0.0
//

.version 9.0
.target sm_100
.address_size 64

	// .globl	_Z17matrix_vector_mulPfS_S_ii

.visible .entry _Z17matrix_vector_mulPfS_S_ii(
	.param .u64 .ptr .align 1 _Z17matrix_vector_mulPfS_S_ii_param_0,
	.param .u64 .ptr .align 1 _Z17matrix_vector_mulPfS_S_ii_param_1,
	.param .u64 .ptr .align 1 _Z17matrix_vector_mulPfS_S_ii_param_2,
	.param .u32 _Z17matrix_vector_mulPfS_S_ii_param_3,
	.param .u32 _Z17matrix_vector_mulPfS_S_ii_param_4
)
{
	.reg .pred 	%p<11>;
	.reg .b32 	%r<32>;
	.reg .b32 	%f<112>;
	.reg .b64 	%rd<47>;

	ld.param.u64 	%rd16, [_Z17matrix_vector_mulPfS_S_ii_param_0];
	ld.param.u64 	%rd17, [_Z17matrix_vector_mulPfS_S_ii_param_1];
	ld.param.u64 	%rd15, [_Z17matrix_vector_mulPfS_S_ii_param_2];
	ld.param.u32 	%r19, [_Z17matrix_vector_mulPfS_S_ii_param_3];
	ld.param.u32 	%r18, [_Z17matrix_vector_mulPfS_S_ii_param_4];
	cvta.to.global.u64 	%rd1, %rd17;
	cvta.to.global.u64 	%rd2, %rd16;
	mov.u32 	%r20, %ctaid.y;
	mov.u32 	%r21, %ntid.y;
	mov.u32 	%r22, %tid.y;
	mad.lo.s32 	%r1, %r20, %r21, %r22;
	setp.ge.s32 	%p1, %r1, %r19;
	@%p1 bra 	$L__BB0_15;
	setp.lt.s32 	%p2, %r18, 1;
	mov.f32 	%f111, 0f00000000;
	@%p2 bra 	$L__BB0_14;
	mul.lo.s32 	%r2, %r18, %r1;
	and.b32  	%r3, %r18, 15;
	setp.lt.u32 	%p3, %r18, 16;
	mov.f32 	%f111, 0f00000000;
	mov.b32 	%r29, 0;
	@%p3 bra 	$L__BB0_5;
	and.b32  	%r29, %r18, 2147483632;
	neg.s32 	%r27, %r29;
	mul.wide.u32 	%rd18, %r2, 4;
	add.s64 	%rd19, %rd18, %rd2;
	add.s64 	%rd44, %rd19, 32;
	add.s64 	%rd43, %rd1, 32;
	mov.f32 	%f111, 0f00000000;
$L__BB0_4:
	.pragma "nounroll";
	ld.global.f32 	%f18, [%rd44+-32];
	ld.global.f32 	%f19, [%rd43+-32];
	fma.rn.f32 	%f20, %f18, %f19, %f111;
	ld.global.f32 	%f21, [%rd44+-28];
	ld.global.f32 	%f22, [%rd43+-28];
	fma.rn.f32 	%f23, %f21, %f22, %f20;
	ld.global.f32 	%f24, [%rd44+-24];
	ld.global.f32 	%f25, [%rd43+-24];
	fma.rn.f32 	%f26, %f24, %f25, %f23;
	ld.global.f32 	%f27, [%rd44+-20];
	ld.global.f32 	%f28, [%rd43+-20];
	fma.rn.f32 	%f29, %f27, %f28, %f26;
	ld.global.f32 	%f30, [%rd44+-16];
	ld.global.f32 	%f31, [%rd43+-16];
	fma.rn.f32 	%f32, %f30, %f31, %f29;
	ld.global.f32 	%f33, [%rd44+-12];
	ld.global.f32 	%f34, [%rd43+-12];
	fma.rn.f32 	%f35, %f33, %f34, %f32;
	ld.global.f32 	%f36, [%rd44+-8];
	ld.global.f32 	%f37, [%rd43+-8];
	fma.rn.f32 	%f38, %f36, %f37, %f35;
	ld.global.f32 	%f39, [%rd44+-4];
	ld.global.f32 	%f40, [%rd43+-4];
	fma.rn.f32 	%f41, %f39, %f40, %f38;
	ld.global.f32 	%f42, [%rd44];
	ld.global.f32 	%f43, [%rd43];
	fma.rn.f32 	%f44, %f42, %f43, %f41;
	ld.global.f32 	%f45, [%rd44+4];
	ld.global.f32 	%f46, [%rd43+4];
	fma.rn.f32 	%f47, %f45, %f46, %f44;
	ld.global.f32 	%f48, [%rd44+8];
	ld.global.f32 	%f49, [%rd43+8];
	fma.rn.f32 	%f50, %f48, %f49, %f47;
	ld.global.f32 	%f51, [%rd44+12];
	ld.global.f32 	%f52, [%rd43+12];
	fma.rn.f32 	%f53, %f51, %f52, %f50;
	ld.global.f32 	%f54, [%rd44+16];
	ld.global.f32 	%f55, [%rd43+16];
	fma.rn.f32 	%f56, %f54, %f55, %f53;
	ld.global.f32 	%f57, [%rd44+20];
	ld.global.f32 	%f58, [%rd43+20];
	fma.rn.f32 	%f59, %f57, %f58, %f56;
	ld.global.f32 	%f60, [%rd44+24];
	ld.global.f32 	%f61, [%rd43+24];
	fma.rn.f32 	%f62, %f60, %f61, %f59;
	ld.global.f32 	%f63, [%rd44+28];
	ld.global.f32 	%f64, [%rd43+28];
	fma.rn.f32 	%f111, %f63, %f64, %f62;
	add.s32 	%r27, %r27, 16;
	add.s64 	%rd44, %rd44, 64;
	add.s64 	%rd43, %rd43, 64;
	setp.ne.s32 	%p4, %r27, 0;
	@%p4 bra 	$L__BB0_4;
$L__BB0_5:
	setp.eq.s32 	%p5, %r3, 0;
	@%p5 bra 	$L__BB0_14;
	and.b32  	%r9, %r18, 7;
	setp.lt.u32 	%p6, %r3, 8;
	@%p6 bra 	$L__BB0_8;
	add.s32 	%r24, %r29, %r2;
	mul.wide.u32 	%rd20, %r24, 4;
	add.s64 	%rd21, %rd2, %rd20;
	ld.global.f32 	%f66, [%rd21];
	cvt.u64.u32 	%rd22, %r29;
	mul.wide.u32 	%rd23, %r29, 4;
	add.s64 	%rd24, %rd1, %rd23;
	ld.global.f32 	%f67, [%rd24];
	fma.rn.f32 	%f68, %f66, %f67, %f111;
	cvt.u64.u32 	%rd25, %r2;
	add.s64 	%rd26, %rd22, %rd25;
	shl.b64 	%rd27, %rd26, 2;
	add.s64 	%rd28, %rd2, %rd27;
	ld.global.f32 	%f69, [%rd28+4];
	ld.global.f32 	%f70, [%rd24+4];
	fma.rn.f32 	%f71, %f69, %f70, %f68;
	ld.global.f32 	%f72, [%rd28+8];
	ld.global.f32 	%f73, [%rd24+8];
	fma.rn.f32 	%f74, %f72, %f73, %f71;
	ld.global.f32 	%f75, [%rd28+12];
	ld.global.f32 	%f76, [%rd24+12];
	fma.rn.f32 	%f77, %f75, %f76, %f74;
	ld.global.f32 	%f78, [%rd28+16];
	ld.global.f32 	%f79, [%rd24+16];
	fma.rn.f32 	%f80, %f78, %f79, %f77;
	ld.global.f32 	%f81, [%rd28+20];
	ld.global.f32 	%f82, [%rd24+20];
	fma.rn.f32 	%f83, %f81, %f82, %f80;
	ld.global.f32 	%f84, [%rd28+24];
	ld.global.f32 	%f85, [%rd24+24];
	fma.rn.f32 	%f86, %f84, %f85, %f83;
	ld.global.f32 	%f87, [%rd28+28];
	ld.global.f32 	%f88, [%rd24+28];
	fma.rn.f32 	%f111, %f87, %f88, %f86;
	add.s32 	%r29, %r29, 8;
$L__BB0_8:
	setp.eq.s32 	%p7, %r9, 0;
	@%p7 bra 	$L__BB0_14;
	and.b32  	%r12, %r18, 3;
	setp.lt.u32 	%p8, %r9, 4;
	@%p8 bra 	$L__BB0_11;
	add.s32 	%r25, %r29, %r2;
	mul.wide.u32 	%rd29, %r25, 4;
	add.s64 	%rd30, %rd2, %rd29;
	ld.global.f32 	%f90, [%rd30];
	cvt.u64.u32 	%rd31, %r29;
	mul.wide.u32 	%rd32, %r29, 4;
	add.s64 	%rd33, %rd1, %rd32;
	ld.global.f32 	%f91, [%rd33];
	fma.rn.f32 	%f92, %f90, %f91, %f111;
	cvt.u64.u32 	%rd34, %r2;
	add.s64 	%rd35, %rd31, %rd34;
	shl.b64 	%rd36, %rd35, 2;
	add.s64 	%rd37, %rd2, %rd36;
	ld.global.f32 	%f93, [%rd37+4];
	ld.global.f32 	%f94, [%rd33+4];
	fma.rn.f32 	%f95, %f93, %f94, %f92;
	ld.global.f32 	%f96, [%rd37+8];
	ld.global.f32 	%f97, [%rd33+8];
	fma.rn.f32 	%f98, %f96, %f97, %f95;
	ld.global.f32 	%f99, [%rd37+12];
	ld.global.f32 	%f100, [%rd33+12];
	fma.rn.f32 	%f111, %f99, %f100, %f98;
	add.s32 	%r29, %r29, 4;
$L__BB0_11:
	setp.eq.s32 	%p9, %r12, 0;
	@%p9 bra 	$L__BB0_14;
	mul.wide.u32 	%rd38, %r29, 4;
	add.s64 	%rd46, %rd1, %rd38;
	add.s32 	%r26, %r29, %r2;
	mul.wide.u32 	%rd39, %r26, 4;
	add.s64 	%rd45, %rd2, %rd39;
	neg.s32 	%r31, %r12;
$L__BB0_13:
	.pragma "nounroll";
	ld.global.f32 	%f101, [%rd45];
	ld.global.f32 	%f102, [%rd46];
	fma.rn.f32 	%f111, %f101, %f102, %f111;
	add.s64 	%rd46, %rd46, 4;
	add.s64 	%rd45, %rd45, 4;
	add.s32 	%r31, %r31, 1;
	setp.ne.s32 	%p10, %r31, 0;
	@%p10 bra 	$L__BB0_13;
$L__BB0_14:
	cvta.to.global.u64 	%rd40, %rd15;
	mul.wide.u32 	%rd41, %r1, 4;
	add.s64 	%rd42, %rd40, %rd41;
	st.global.f32 	[%rd42], %f111;
$L__BB0_15:
	ret;

}


// ===== COMPILED SASS (sm_100) =====

	.target	sm_100

	.elftype	@"ET_EXEC"


//--------------------- .note.nv.tkinfo           --------------------------
	.section	.note.nv.tkinfo,"",@"SHT_NOTE"
	.sectionflags	@"SHF_NOTE_NV_TKINFO"
	.tkinfo
        /*0018*/ 	.word	0x00000002
        /*0030*/ 	.string	""
        /*0030*/ 	.string	"ptxas"
        /*0030*/ 	.string	"Cuda compilation tools, release 13.0, V13.0.88"
        /*0030*/ 	.string	"Build cuda_13.0.r13.0/compiler.36424714_0"
        /*0030*/ 	.string	"-arch sm_100 -m 64 "



//--------------------- .note.nv.cuinfo           --------------------------
	.section	.note.nv.cuinfo,"",@"SHT_NOTE"
	.sectionflags	@"SHF_NOTE_NV_CUINFO"
        /*0018*/ 	.short	0x0002
        /*001a*/ 	.short	0x0064
        /*001c*/ 	.short	0x0082
	.zero		2


//--------------------- .nv.info                  --------------------------
	.section	.nv.info,"",@"SHT_CUDA_INFO"
	.align	4


	//----- nvinfo : EIATTR_REGCOUNT
	.align		4
        /*0000*/ 	.byte	0x04, 0x2f
        /*0002*/ 	.short	(.L_1 - .L_0)
	.align		4
.L_0:
        /*0004*/ 	.word	index@(_Z17matrix_vector_mulPfS_S_ii)
        /*0008*/ 	.word	0x0000001e


	//----- nvinfo : EIATTR_FRAME_SIZE
	.align		4
.L_1:
        /*000c*/ 	.byte	0x04, 0x11
        /*000e*/ 	.short	(.L_3 - .L_2)
	.align		4
.L_2:
        /*0010*/ 	.word	index@(_Z17matrix_vector_mulPfS_S_ii)
        /*0014*/ 	.word	0x00000000


	//----- nvinfo : EIATTR_MIN_STACK_SIZE
	.align		4
.L_3:
        /*0018*/ 	.byte	0x04, 0x12
        /*001a*/ 	.short	(.L_5 - .L_4)
	.align		4
.L_4:
        /*001c*/ 	.word	index@(_Z17matrix_vector_mulPfS_S_ii)
        /*0020*/ 	.word	0x00000000
.L_5:


//--------------------- .nv.compat                --------------------------
	.section	.nv.compat,"",@"SHT_CUDA_COMPAT_INFO"
	.align	4
        /*0000*/ 	.byte	0x02, 0x09, 0x00, 0x00, 0x02, 0x02, 0x01, 0x00, 0x02, 0x05, 0x05, 0x00, 0x03, 0x07, 0x01, 0x01
        /*0010*/ 	.byte	0x02, 0x03, 0x00, 0x00, 0x02, 0x06, 0x01, 0x00, 0x04, 0x0b, 0x08, 0x00, 0x09, 0x00, 0x00, 0x00
        /*0020*/ 	.byte	0x00, 0x00, 0x00, 0x00


//--------------------- .nv.info._Z17matrix_vector_mulPfS_S_ii --------------------------
	.section	.nv.info._Z17matrix_vector_mulPfS_S_ii,"",@"SHT_CUDA_INFO"
	.sectionflags	@""
	.align	4


	//----- nvinfo : EIATTR_CUDA_API_VERSION
	.align		4
        /*0000*/ 	.byte	0x04, 0x37
        /*0002*/ 	.short	(.L_7 - .L_6)
.L_6:
        /*0004*/ 	.word	0x00000082


	//----- nvinfo : EIATTR_KPARAM_INFO
	.align		4
.L_7:
        /*0008*/ 	.byte	0x04, 0x17
        /*000a*/ 	.short	(.L_9 - .L_8)
.L_8:
        /*000c*/ 	.word	0x00000000
        /*0010*/ 	.short	0x0004
        /*0012*/ 	.short	0x001c
        /*0014*/ 	.byte	0x00, 0xf0, 0x11, 0x00


	//----- nvinfo : EIATTR_KPARAM_INFO
	.align		4
.L_9:
        /*0018*/ 	.byte	0x04, 0x17
        /*001a*/ 	.short	(.L_11 - .L_10)
.L_10:
        /*001c*/ 	.word	0x00000000
        /*0020*/ 	.short	0x0003
        /*0022*/ 	.short	0x0018
        /*0024*/ 	.byte	0x00, 0xf0, 0x11, 0x00


	//----- nvinfo : EIATTR_KPARAM_INFO
	.align		4
.L_11:
        /*0028*/ 	.byte	0x04, 0x17
        /*002a*/ 	.short	(.L_13 - .L_12)
.L_12:
        /*002c*/ 	.word	0x00000000
        /*0030*/ 	.short	0x0002
        /*0032*/ 	.short	0x0010
        /*0034*/ 	.byte	0x00, 0xf5, 0x21, 0x00


	//----- nvinfo : EIATTR_KPARAM_INFO
	.align		4
.L_13:
        /*0038*/ 	.byte	0x04, 0x17
        /*003a*/ 	.short	(.L_15 - .L_14)
.L_14:
        /*003c*/ 	.word	0x00000000
        /*0040*/ 	.short	0x0001
        /*0042*/ 	.short	0x0008
        /*0044*/ 	.byte	0x00, 0xf5, 0x21, 0x00


	//----- nvinfo : EIATTR_KPARAM_INFO
	.align		4
.L_15:
        /*0048*/ 	.byte	0x04, 0x17
        /*004a*/ 	.short	(.L_17 - .L_16)
.L_16:
        /*004c*/ 	.word	0x00000000
        /*0050*/ 	.short	0x0000
        /*0052*/ 	.short	0x0000
        /*0054*/ 	.byte	0x00, 0xf5, 0x21, 0x00


	//----- nvinfo : EIATTR_SPARSE_MMA_MASK
	.align		4
.L_17:
        /*0058*/ 	.byte	0x03, 0x50
        /*005a*/ 	.short	0x0000


	//----- nvinfo : EIATTR_MAXREG_COUNT
	.align		4
        /*005c*/ 	.byte	0x03, 0x1b
        /*005e*/ 	.short	0x00ff


	//----- nvinfo : EIATTR_MERCURY_ISA_VERSION
	.align		4
        /*0060*/ 	.byte	0x03, 0x5f
        /*0062*/ 	.short	0x0101


	//----- nvinfo : EIATTR_VRC_CTA_INIT_COUNT
	.align		4
        /*0064*/ 	.byte	0x02, 0x4a
	.zero		1
	.zero		1


	//----- nvinfo : EIATTR_EXIT_INSTR_OFFSETS
	.align		4
        /*0068*/ 	.byte	0x04, 0x1c
        /*006a*/ 	.short	(.L_19 - .L_18)


	//   ....[0]....
.L_18:
        /*006c*/ 	.word	0x00000070


	//   ....[1]....
        /*0070*/ 	.word	0x00000b70


	//----- nvinfo : EIATTR_CBANK_PARAM_SIZE
	.align		4
.L_19:
        /*0074*/ 	.byte	0x03, 0x19
        /*0076*/ 	.short	0x0020


	//----- nvinfo : EIATTR_PARAM_CBANK
	.align		4
        /*0078*/ 	.byte	0x04, 0x0a
        /*007a*/ 	.short	(.L_21 - .L_20)
	.align		4
.L_20:
        /*007c*/ 	.word	index@(.nv.constant0._Z17matrix_vector_mulPfS_S_ii)
        /*0080*/ 	.short	0x0380
        /*0082*/ 	.short	0x0020


	//----- nvinfo : EIATTR_SW_WAR
	.align		4
.L_21:
        /*0084*/ 	.byte	0x04, 0x36
        /*0086*/ 	.short	(.L_23 - .L_22)
.L_22:
        /*0088*/ 	.word	0x00000008
.L_23:


//--------------------- .nv.callgraph             --------------------------
	.section	.nv.callgraph,"",@"SHT_CUDA_CALLGRAPH"
	.align	4
	.sectionentsize	8
	.align		4
        /*0000*/ 	.word	0x00000000
	.align		4
        /*0004*/ 	.word	0xffffffff
	.align		4
        /*0008*/ 	.word	0x00000000
	.align		4
        /*000c*/ 	.word	0xfffffffe
	.align		4
        /*0010*/ 	.word	0x00000000
	.align		4
        /*0014*/ 	.word	0xfffffffd
	.align		4
        /*0018*/ 	.word	0x00000000
	.align		4
        /*001c*/ 	.word	0xfffffffc


//--------------------- .text._Z17matrix_vector_mulPfS_S_ii --------------------------
	.section	.text._Z17matrix_vector_mulPfS_S_ii,"ax",@progbits
	.align	128
        .global         _Z17matrix_vector_mulPfS_S_ii
        .type           _Z17matrix_vector_mulPfS_S_ii,@function
        .size           _Z17matrix_vector_mulPfS_S_ii,(.L_x_7 - _Z17matrix_vector_mulPfS_S_ii)
        .other          _Z17matrix_vector_mulPfS_S_ii,@"STO_CUDA_ENTRY STV_DEFAULT"
_Z17matrix_vector_mulPfS_S_ii:
.text._Z17matrix_vector_mulPfS_S_ii:
[----:B------:R-:W-:Y:S01]  /*0000*/  LDC R1, c[0x0][0x37c] ;  /* 0x0000df00ff017b82 */ /* 0x000fe20000000800 */
[----:B------:R-:W0:Y:S07]  /*0010*/  S2R R3, SR_TID.Y ;  /* 0x0000000000037919 */ /* 0x000e2e0000002200 */
[----:B------:R-:W0:Y:S01]  /*0020*/  S2UR UR4, SR_CTAID.Y ;  /* 0x00000000000479c3 */ /* 0x000e220000002600 */
[----:B------:R-:W1:Y:S07]  /*0030*/  LDCU UR5, c[0x0][0x398] ;  /* 0x00007300ff0577ac */ /* 0x000e6e0008000800 */
[----:B------:R-:W0:Y:S02]  /*0040*/  LDC R0, c[0x0][0x364] ;  /* 0x0000d900ff007b82 */ /* 0x000e240000000800 */
[----:B0-----:R-:W-:-:S05]  /*0050*/  IMAD R0, R0, UR4, R3 ;  /* 0x0000000400007c24 */ /* 0x001fca000f8e0203 */
[----:B-1----:R-:W-:-:S13]  /*0060*/  ISETP.GE.AND P0, PT, R0, UR5, PT ;  /* 0x0000000500007c0c */ /* 0x002fda000bf06270 */
[----:B------:R-:W-:Y:S05]  /*0070*/  @P0 EXIT ;  /* 0x000000000000094d */ /* 0x000fea0003800000 */
[----:B------:R-:W0:Y:S01]  /*0080*/  LDCU UR6, c[0x0][0x39c] ;  /* 0x00007380ff0677ac */ /* 0x000e220008000800 */
[----:B------:R-:W-:Y:S01]  /*0090*/  HFMA2 R14, -RZ, RZ, 0, 0 ;  /* 0x00000000ff0e7431 */ /* 0x000fe200000001ff */
[----:B------:R-:W1:Y:S01]  /*00a0*/  LDCU.64 UR10, c[0x0][0x358] ;  /* 0x00006b00ff0a77ac */ /* 0x000e620008000a00 */
[----:B0-----:R-:W-:-:S09]  /*00b0*/  UISETP.GE.AND UP0, UPT, UR6, 0x1, UPT ;  /* 0x000000010600788c */ /* 0x001fd2000bf06270 */
[----:B-1----:R-:W-:Y:S05]  /*00c0*/  BRA.U !UP0, `(.L_x_0) ;  /* 0x00000009089c7547 */ /* 0x002fea000b800000 */
[----:B------:R-:W-:Y:S02]  /*00d0*/  UISETP.GE.U32.AND UP1, UPT, UR6, 0x10, UPT ;  /* 0x000000100600788c */ /* 0x000fe4000bf26070 */
[----:B------:R-:W-:Y:S01]  /*00e0*/  IMAD R6, R0, UR6, RZ ;  /* 0x0000000600067c24 */ /* 0x000fe2000f8e02ff */
[----:B------:R-:W-:Y:S01]  /*00f0*/  ULOP3.LUT UR7, UR6, 0xf, URZ, 0xc0, !UPT ;  /* 0x0000000f06077892 */ /* 0x000fe2000f8ec0ff */
[----:B------:R-:W-:Y:S02]  /*0100*/  MOV R14, RZ ;  /* 0x000000ff000e7202 */ /* 0x000fe40000000f00 */
[----:B------:R-:W-:Y:S01]  /*0110*/  MOV R7, RZ ;  /* 0x000000ff00077202 */ /* 0x000fe20000000f00 */
[----:B------:R-:W-:Y:S02]  /*0120*/  UISETP.NE.AND UP0, UPT, UR7, URZ, UPT ;  /* 0x000000ff0700728c */ /* 0x000fe4000bf05270 */
[----:B------:R-:W-:Y:S09]  /*0130*/  BRA.U !UP1, `(.L_x_1) ;  /* 0x0000000509107547 */ /* 0x000ff2000b800000 */
[----:B------:R-:W0:Y:S01]  /*0140*/  LDC.64 R2, c[0x0][0x380] ;  /* 0x0000e000ff027b82 */ /* 0x000e220000000a00 */
[----:B------:R-:W1:Y:S01]  /*0150*/  LDCU.64 UR4, c[0x0][0x388] ;  /* 0x00007100ff0477ac */ /* 0x000e620008000a00 */
[----:B------:R-:W-:Y:S01]  /*0160*/  MOV R14, RZ ;  /* 0x000000ff000e7202 */ /* 0x000fe20000000f00 */
[----:B------:R-:W-:-:S04]  /*0170*/  ULOP3.LUT UR8, UR6, 0x7ffffff0, URZ, 0xc0, !UPT ;  /* 0x7ffffff006087892 */ /* 0x000fc8000f8ec0ff */
[----:B------:R-:W-:Y:S02]  /*0180*/  UIADD3 UR9, UPT, UPT, -UR8, URZ, URZ ;  /* 0x000000ff08097290 */ /* 0x000fe4000fffe1ff */
[----:B------:R-:W-:Y:S01]  /*0190*/  MOV R7, UR8 ;  /* 0x0000000800077c02 */ /* 0x000fe20008000f00 */
[----:B-1----:R-:W-:-:S04]  /*01a0*/  UIADD3 UR4, UP1, UPT, UR4, 0x20, URZ ;  /* 0x0000002004047890 */ /* 0x002fc8000ff3e0ff */
[----:B------:R-:W-:Y:S01]  /*01b0*/  UIADD3.X UR5, UPT, UPT, URZ, UR5, URZ, UP1, !UPT ;  /* 0x00000005ff057290 */ /* 0x000fe20008ffe4ff */
[----:B0-----:R-:W-:Y:S01]  /*01c0*/  IMAD.WIDE.U32 R2, R6, 0x4, R2 ;  /* 0x0000000406027825 */ /* 0x001fe200078e0002 */
[----:B------:R-:W-:Y:S02]  /*01d0*/  MOV R4, UR4 ;  /* 0x0000000400047c02 */ /* 0x000fe40008000f00 */
[----:B------:R-:W-:Y:S02]  /*01e0*/  IADD3 R2, P0, PT, R2, 0x20, RZ ;  /* 0x0000002002027810 */ /* 0x000fe40007f1e0ff */
[----:B------:R-:W-:Y:S02]  /*01f0*/  MOV R5, UR5 ;  /* 0x0000000500057c02 */ /* 0x000fe40008000f00 */
[----:B------:R-:W-:-:S09]  /*0200*/  IADD3.X R3, PT, PT, RZ, R3, RZ, P0, !PT ;  /* 0x00000003ff037210 */ /* 0x000fd200007fe4ff */
.L_x_2:
[----:B------:R-:W2:Y:S04]  /*0210*/  LDG.E R15, desc[UR10][R2.64+-0x20] ;  /* 0xffffe00a020f7981 */ /* 0x000ea8000c1e1900 */
[----:B------:R-:W2:Y:S04]  /*0220*/  LDG.E R16, desc[UR10][R4.64+-0x20] ;  /* 0xffffe00a04107981 */ /* 0x000ea8000c1e1900 */
[----:B------:R-:W3:Y:S04]  /*0230*/  LDG.E R24, desc[UR10][R2.64+-0x1c] ;  /* 0xffffe40a02187981 */ /* 0x000ee8000c1e1900 */
[----:B------:R-:W3:Y:S04]  /*0240*/  LDG.E R25, desc[UR10][R4.64+-0x1c] ;  /* 0xffffe40a04197981 */ /* 0x000ee8000c1e1900 */
[----:B------:R-:W4:Y:S04]  /*0250*/  LDG.E R19, desc[UR10][R2.64+-0x18] ;  /* 0xffffe80a02137981 */ /* 0x000f28000c1e1900 */
[----:B------:R-:W4:Y:S04]  /*0260*/  LDG.E R18, desc[UR10][R4.64+-0x18] ;  /* 0xffffe80a04127981 */ /* 0x000f28000c1e1900 */
[----:B------:R-:W5:Y:S04]  /*0270*/  LDG.E R20, desc[UR10][R2.64+-0x14] ;  /* 0xffffec0a02147981 */ /* 0x000f68000c1e1900 */
        /* <DEDUP_REMOVED lines=9> */
[----:B------:R-:W5:Y:S01]  /*0310*/  LDG.E R17, desc[UR10][R4.64] ;  /* 0x0000000a04117981 */ /* 0x000f62000c1e1900 */
[----:B--2---:R-:W-:-:S03]  /*0320*/  FFMA R15, R15, R16, R14 ;  /* 0x000000100f0f7223 */ /* 0x004fc6000000000e */
[----:B------:R-:W2:Y:S04]  /*0330*/  LDG.E R16, desc[UR10][R2.64] ;  /* 0x0000000a02107981 */ /* 0x000ea8000c1e1900 */
[----:B------:R-:W2:Y:S01]  /*0340*/  LDG.E R14, desc[UR10][R2.64+0x4] ;  /* 0x0000040a020e7981 */ /* 0x000ea2000c1e1900 */
[----:B---3--:R-:W-:-:S03]  /*0350*/  FFMA R24, R24, R25, R15 ;  /* 0x0000001918187223 */ /* 0x008fc6000000000f */
[----:B------:R-:W3:Y:S01]  /*0360*/  LDG.E R15, desc[UR10][R4.64+0x4] ;  /* 0x0000040a040f7981 */ /* 0x000ee2000c1e1900 */
[----:B----4-:R-:W-:-:S03]  /*0370*/  FFMA R25, R19, R18, R24 ;  /* 0x0000001213197223 */ /* 0x010fc60000000018 */
[----:B------:R-:W4:Y:S04]  /*0380*/  LDG.E R18, desc[UR10][R2.64+0x8] ;  /* 0x0000080a02127981 */ /* 0x000f28000c1e1900 */
[----:B------:R-:W4:Y:S01]  /*0390*/  LDG.E R19, desc[UR10][R4.64+0x8] ;  /* 0x0000080a04137981 */ /* 0x000f22000c1e1900 */
[----:B-----5:R-:W-:-:S03]  /*03a0*/  FFMA R25, R20, R21, R25 ;  /* 0x0000001514197223 */ /* 0x020fc60000000019 */
[----:B------:R-:W5:Y:S04]  /*03b0*/  LDG.E R20, desc[UR10][R2.64+0xc] ;  /* 0x00000c0a02147981 */ /* 0x000f68000c1e1900 */
[----:B------:R-:W5:Y:S01]  /*03c0*/  LDG.E R21, desc[UR10][R4.64+0xc] ;  /* 0x00000c0a04157981 */ /* 0x000f62000c1e1900 */
[----:B------:R-:W-:-:S03]  /*03d0*/  FFMA R25, R22, R23, R25 ;  /* 0x0000001716197223 */ /* 0x000fc60000000019 */
[----:B------:R-:W5:Y:S04]  /*03e0*/  LDG.E R22, desc[UR10][R2.64+0x10] ;  /* 0x0000100a02167981 */ /* 0x000f68000c1e1900 */
[----:B------:R-:W5:Y:S01]  /*03f0*/  LDG.E R23, desc[UR10][R4.64+0x10] ;  /* 0x0000100a04177981 */ /* 0x000f62000c1e1900 */
[----:B------:R-:W-:-:S03]  /*0400*/  FFMA R26, R12, R13, R25 ;  /* 0x0000000d0c1a7223 */ /* 0x000fc60000000019 */
[----:B------:R-:W5:Y:S04]  /*0410*/  LDG.E R24, desc[UR10][R2.64+0x14] ;  /* 0x0000140a02187981 */ /* 0x000f68000c1e1900 */
[----:B------:R-:W5:Y:S04]  /*0420*/  LDG.E R25, desc[UR10][R4.64+0x14] ;  /* 0x0000140a04197981 */ /* 0x000f68000c1e1900 */
[----:B------:R-:W5:Y:S01]  /*0430*/  LDG.E R13, desc[UR10][R2.64+0x18] ;  /* 0x0000180a020d7981 */ /* 0x000f62000c1e1900 */
[----:B------:R-:W-:-:S03]  /*0440*/  FFMA R27, R11, R8, R26 ;  /* 0x000000080b1b7223 */ /* 0x000fc6000000001a */
[----:B------:R-:W5:Y:S04]  /*0450*/  LDG.E R12, desc[UR10][R4.64+0x18] ;  /* 0x0000180a040c7981 */ /* 0x000f68000c1e1900 */
[----:B------:R0:W5:Y:S04]  /*0460*/  LDG.E R8, desc[UR10][R2.64+0x1c] ;  /* 0x00001c0a02087981 */ /* 0x000168000c1e1900 */
[----:B------:R1:W5:Y:S01]  /*0470*/  LDG.E R11, desc[UR10][R4.64+0x1c] ;  /* 0x00001c0a040b7981 */ /* 0x000362000c1e1900 */
[----:B------:R-:W-:Y:S01]  /*0480*/  FFMA R9, R10, R9, R27 ;  /* 0x000000090a097223 */ /* 0x000fe2000000001b */
[----:B------:R-:W-:-:S04]  /*0490*/  UIADD3 UR9, UPT, UPT, UR9, 0x10, URZ ;  /* 0x0000001009097890 */ /* 0x000fc8000fffe0ff */
[----:B------:R-:W-:Y:S01]  /*04a0*/  UISETP.NE.AND UP1, UPT, UR9, URZ, UPT ;  /* 0x000000ff0900728c */ /* 0x000fe2000bf25270 */
[----:B0-----:R-:W-:Y:S02]  /*04b0*/  IADD3 R2, P0, PT, R2, 0x40, RZ ;  /* 0x0000004002027810 */ /* 0x001fe40007f1e0ff */
[----:B-1----:R-:W-:Y:S02]  /*04c0*/  IADD3 R4, P1, PT, R4, 0x40, RZ ;  /* 0x0000004004047810 */ /* 0x002fe40007f3e0ff */
[----:B------:R-:W-:Y:S02]  /*04d0*/  IADD3.X R3, PT, PT, RZ, R3, RZ, P0, !PT ;  /* 0x00000003ff037210 */ /* 0x000fe400007fe4ff */
[----:B------:R-:W-:Y:S01]  /*04e0*/  IADD3.X R5, PT, PT, RZ, R5, RZ, P1, !PT ;  /* 0x00000005ff057210 */ /* 0x000fe20000ffe4ff */
[----:B--2---:R-:W-:-:S04]  /*04f0*/  FFMA R9, R16, R17, R9 ;  /* 0x0000001110097223 */ /* 0x004fc80000000009 */
[----:B---3--:R-:W-:-:S04]  /*0500*/  FFMA R9, R14, R15, R9 ;  /* 0x0000000f0e097223 */ /* 0x008fc80000000009 */
[----:B----4-:R-:W-:-:S04]  /*0510*/  FFMA R9, R18, R19, R9 ;  /* 0x0000001312097223 */ /* 0x010fc80000000009 */
[----:B-----5:R-:W-:-:S04]  /*0520*/  FFMA R9, R20, R21, R9 ;  /* 0x0000001514097223 */ /* 0x020fc80000000009 */
[----:B------:R-:W-:-:S04]  /*0530*/  FFMA R9, R22, R23, R9 ;  /* 0x0000001716097223 */ /* 0x000fc80000000009 */
[----:B------:R-:W-:-:S04]  /*0540*/  FFMA R24, R24, R25, R9 ;  /* 0x0000001918187223 */ /* 0x000fc80000000009 */
[----:B------:R-:W-:-:S04]  /*0550*/  FFMA R13, R13, R12, R24 ;  /* 0x0000000c0d0d7223 */ /* 0x000fc80000000018 */
[----:B------:R-:W-:Y:S01]  /*0560*/  FFMA R14, R8, R11, R13 ;  /* 0x0000000b080e7223 */ /* 0x000fe2000000000d */
[----:B------:R-:W-:Y:S06]  /*0570*/  BRA.U UP1, `(.L_x_2) ;  /* 0xfffffffd01247547 */ /* 0x000fec000b83ffff */
.L_x_1:
[----:B------:R-:W-:Y:S05]  /*0580*/  BRA.U !UP0, `(.L_x_0) ;  /* 0x00000005086c7547 */ /* 0x000fea000b800000 */
[----:B------:R-:W-:Y:S02]  /*0590*/  UISETP.GE.U32.AND UP0, UPT, UR7, 0x8, UPT ;  /* 0x000000080700788c */ /* 0x000fe4000bf06070 */
[----:B------:R-:W-:-:S04]  /*05a0*/  ULOP3.LUT UR5, UR6, 0x7, URZ, 0xc0, !UPT ;  /* 0x0000000706057892 */ /* 0x000fc8000f8ec0ff */
[----:B------:R-:W-:-:S03]  /*05b0*/  UISETP.NE.AND UP1, UPT, UR5, URZ, UPT ;  /* 0x000000ff0500728c */ /* 0x000fc6000bf25270 */
[----:B------:R-:W-:Y:S08]  /*05c0*/  BRA.U !UP0, `(.L_x_3) ;  /* 0x00000001088c7547 */ /* 0x000ff0000b800000 */
[----:B------:R-:W0:Y:S01]  /*05d0*/  LDC.64 R8, c[0x0][0x380] ;  /* 0x0000e000ff087b82 */ /* 0x000e220000000a00 */
[----:B------:R-:W1:Y:S01]  /*05e0*/  LDCU.64 UR8, c[0x0][0x380] ;  /* 0x00007000ff0877ac */ /* 0x000e620008000a00 */
[CC--:B------:R-:W-:Y:S02]  /*05f0*/  IADD3 R3, PT, PT, R6.reuse, R7.reuse, RZ ;  /* 0x0000000706037210 */ /* 0x0c0fe40007ffe0ff */
[----:B------:R-:W-:-:S04]  /*0600*/  IADD3 R10, P0, PT, R6, R7, RZ ;  /* 0x00000007060a7210 */ /* 0x000fc80007f1e0ff */
[----:B------:R-:W2:Y:S01]  /*0610*/  LDC.64 R4, c[0x0][0x388] ;  /* 0x0000e200ff047b82 */ /* 0x000ea20000000a00 */
[----:B0-----:R-:W-:Y:S01]  /*0620*/  IMAD.WIDE.U32 R8, R3, 0x4, R8 ;  /* 0x0000000403087825 */ /* 0x001fe200078e0008 */
[----:B------:R-:W-:Y:S02]  /*0630*/  IADD3.X R3, PT, PT, RZ, RZ, RZ, P0, !PT ;  /* 0x000000ffff037210 */ /* 0x000fe400007fe4ff */
[C---:B-1----:R-:W-:Y:S02]  /*0640*/  LEA R2, P0, R10.reuse, UR8, 0x2 ;  /* 0x000000080a027c11 */ /* 0x042fe4000f8010ff */
[----:B------:R-:W3:Y:S02]  /*0650*/  LDG.E R11, desc[UR10][R8.64] ;  /* 0x0000000a080b7981 */ /* 0x000ee4000c1e1900 */
[----:B------:R-:W-:Y:S01]  /*0660*/  LEA.HI.X R3, R10, UR9, R3, 0x2, P0 ;  /* 0x000000090a037c11 */ /* 0x000fe200080f1403 */
[----:B--2---:R-:W-:-:S04]  /*0670*/  IMAD.WIDE.U32 R4, R7, 0x4, R4 ;  /* 0x0000000407047825 */ /* 0x004fc800078e0004 */
[----:B------:R-:W2:Y:S04]  /*0680*/  LDG.E R13, desc[UR10][R2.64+0x4] ;  /* 0x0000040a020d7981 */ /* 0x000ea8000c1e1900 */
[----:B------:R-:W3:Y:S04]  /*0690*/  LDG.E R10, desc[UR10][R4.64] ;  /* 0x0000000a040a7981 */ /* 0x000ee8000c1e1900 */
[----:B------:R-:W2:Y:S04]  /*06a0*/  LDG.E R12, desc[UR10][R4.64+0x4] ;  /* 0x0000040a040c7981 */ /* 0x000ea8000c1e1900 */
        /* <DEDUP_REMOVED lines=12> */
[----:B------:R-:W-:Y:S01]  /*0770*/  IADD3 R7, PT, PT, R7, 0x8, RZ ;  /* 0x0000000807077810 */ /* 0x000fe20007ffe0ff */
[----:B---3--:R-:W-:-:S04]  /*0780*/  FFMA R10, R11, R10, R14 ;  /* 0x0000000a0b0a7223 */ /* 0x008fc8000000000e */
[----:B--2---:R-:W-:-:S04]  /*0790*/  FFMA R10, R13, R12, R10 ;  /* 0x0000000c0d0a7223 */ /* 0x004fc8000000000a */
[----:B----4-:R-:W-:-:S04]  /*07a0*/  FFMA R10, R15, R16, R10 ;  /* 0x000000100f0a7223 */ /* 0x010fc8000000000a */
[----:B-----5:R-:W-:-:S04]  /*07b0*/  FFMA R10, R17, R18, R10 ;  /* 0x00000012110a7223 */ /* 0x020fc8000000000a */
[----:B------:R-:W-:-:S04]  /*07c0*/  FFMA R10, R19, R20, R10 ;  /* 0x00000014130a7223 */ /* 0x000fc8000000000a */
[----:B------:R-:W-:-:S04]  /*07d0*/  FFMA R21, R21, R22, R10 ;  /* 0x0000001615157223 */ /* 0x000fc8000000000a */
[----:B------:R-:W-:-:S04]  /*07e0*/  FFMA R8, R8, R9, R21 ;  /* 0x0000000908087223 */ /* 0x000fc80000000015 */
[----:B------:R-:W-:-:S07]  /*07f0*/  FFMA R14, R23, R24, R8 ;  /* 0x00000018170e7223 */ /* 0x000fce0000000008 */
.L_x_3:
        /* <DEDUP_REMOVED lines=12> */
[----:B-1----:R-:W-:-:S03]  /*08c0*/  LEA R2, P0, R10, UR6, 0x2 ;  /* 0x000000060a027c11 */ /* 0x002fc6000f8010ff */
[----:B------:R-:W3:Y:S01]  /*08d0*/  LDG.E R9, desc[UR10][R8.64] ;  /* 0x0000000a08097981 */ /* 0x000ee2000c1e1900 */
        /* <DEDUP_REMOVED lines=8> */
[----:B------:R-:W5:Y:S01]  /*0960*/  LDG.E R16, desc[UR10][R4.64+0xc] ;  /* 0x00000c0a04107981 */ /* 0x000f62000c1e1900 */
[----:B------:R-:W-:Y:S01]  /*0970*/  IADD3 R7, PT, PT, R7, 0x4, RZ ;  /* 0x0000000407077810 */ /* 0x000fe20007ffe0ff */
[----:B---3--:R-:W-:-:S04]  /*0980*/  FFMA R10, R9, R10, R14 ;  /* 0x0000000a090a7223 */ /* 0x008fc8000000000e */
[----:B--2---:R-:W-:-:S04]  /*0990*/  FFMA R10, R11, R12, R10 ;  /* 0x0000000c0b0a7223 */ /* 0x004fc8000000000a */
[----:B----4-:R-:W-:-:S04]  /*09a0*/  FFMA R10, R13, R15, R10 ;  /* 0x0000000f0d0a7223 */ /* 0x010fc8000000000a */
[----:B-----5:R-:W-:-:S07]  /*09b0*/  FFMA R14, R17, R16, R10 ;  /* 0x00000010110e7223 */ /* 0x020fce000000000a */
.L_x_4:
[----:B------:R-:W-:Y:S05]  /*09c0*/  BRA.U !UP1, `(.L_x_0) ;  /* 0x00000001095c7547 */ /* 0x000fea000b800000 */
[----:B------:R-:W0:Y:S01]  /*09d0*/  LDC.64 R2, c[0x0][0x388] ;  /* 0x0000e200ff027b82 */ /* 0x000e220000000a00 */
[----:B------:R-:W-:Y:S01]  /*09e0*/  IADD3 R9, PT, PT, R6, R7, RZ ;  /* 0x0000000706097210 */ /* 0x000fe20007ffe0ff */
[----:B------:R-:W-:-:S06]  /*09f0*/  UIADD3 UR4, UPT, UPT, -UR4, URZ, URZ ;  /* 0x000000ff04047290 */ /* 0x000fcc000fffe1ff */
[----:B------:R-:W1:Y:S01]  /*0a00*/  LDC.64 R4, c[0x0][0x380] ;  /* 0x0000e000ff047b82 */ /* 0x000e620000000a00 */
[----:B0-----:R-:W-:-:S03]  /*0a10*/  IMAD.WIDE.U32 R2, R7, 0x4, R2 ;  /* 0x0000000407027825 */ /* 0x001fc600078e0002 */
[----:B------:R-:W-:Y:S01]  /*0a20*/  MOV R6, R2 ;  /* 0x0000000200067202 */ /* 0x000fe20000000f00 */
[----:B-1----:R-:W-:Y:S01]  /*0a30*/  IMAD.WIDE.U32 R4, R9, 0x4, R4 ;  /* 0x0000000409047825 */ /* 0x002fe200078e0004 */
[----:B------:R-:W-:Y:S02]  /*0a40*/  MOV R9, R3 ;  /* 0x0000000300097202 */ /* 0x000fe40000000f00 */
[----:B------:R-:W-:Y:S02]  /*0a50*/  MOV R2, R4 ;  /* 0x0000000400027202 */ /* 0x000fe40000000f00 */
[----:B------:R-:W-:-:S07]  /*0a60*/  MOV R7, R5 ;  /* 0x0000000500077202 */ /* 0x000fce0000000f00 */
.L_x_5:
[----:B------:R-:W-:Y:S02]  /*0a70*/  MOV R3, R7 ;  /* 0x0000000700037202 */ /* 0x000fe40000000f00 */
[----:B------:R-:W-:Y:S02]  /*0a80*/  MOV R4, R6 ;  /* 0x0000000600047202 */ /* 0x000fe40000000f00 */
[----:B------:R-:W-:Y:S02]  /*0a90*/  MOV R5, R9 ;  /* 0x0000000900057202 */ /* 0x000fe40000000f00 */
[----:B------:R0:W2:Y:S04]  /*0aa0*/  LDG.E R3, desc[UR10][R2.64] ;  /* 0x0000000a02037981 */ /* 0x0000a8000c1e1900 */
[----:B------:R-:W2:Y:S01]  /*0ab0*/  LDG.E R4, desc[UR10][R4.64] ;  /* 0x0000000a04047981 */ /* 0x000ea2000c1e1900 */
[----:B------:R-:W-:Y:S01]  /*0ac0*/  UIADD3 UR4, UPT, UPT, UR4, 0x1, URZ ;  /* 0x0000000104047890 */ /* 0x000fe2000fffe0ff */
[----:B------:R-:W-:-:S03]  /*0ad0*/  IADD3 R6, P0, PT, R6, 0x4, RZ ;  /* 0x0000000406067810 */ /* 0x000fc60007f1e0ff */
[----:B------:R-:W-:Y:S01]  /*0ae0*/  UISETP.NE.AND UP0, UPT, UR4, URZ, UPT ;  /* 0x000000ff0400728c */ /* 0x000fe2000bf05270 */
[----:B0-----:R-:W-:Y:S02]  /*0af0*/  IADD3 R2, P1, PT, R2, 0x4, RZ ;  /* 0x0000000402027810 */ /* 0x001fe40007f3e0ff */
[----:B------:R-:W-:Y:S02]  /*0b00*/  IADD3.X R9, PT, PT, RZ, R9, RZ, P0, !PT ;  /* 0x00000009ff097210 */ /* 0x000fe400007fe4ff */
[----:B------:R-:W-:Y:S01]  /*0b10*/  IADD3.X R7, PT, PT, RZ, R7, RZ, P1, !PT ;  /* 0x00000007ff077210 */ /* 0x000fe20000ffe4ff */
[----:B--2---:R-:W-:-:S03]  /*0b20*/  FFMA R14, R3, R4, R14 ;  /* 0x00000004030e7223 */ /* 0x004fc6000000000e */
[----:B------:R-:W-:Y:S05]  /*0b30*/  BRA.U UP0, `(.L_x_5) ;  /* 0xfffffffd00cc7547 */ /* 0x000fea000b83ffff */
.L_x_0:
[----:B------:R-:W0:Y:S02]  /*0b40*/  LDC.64 R2, c[0x0][0x390] ;  /* 0x0000e400ff027b82 */ /* 0x000e240000000a00 */
[----:B0-----:R-:W-:-:S05]  /*0b50*/  IMAD.WIDE.U32 R2, R0, 0x4, R2 ;  /* 0x0000000400027825 */ /* 0x001fca00078e0002 */
[----:B------:R-:W-:Y:S01]  /*0b60*/  STG.E desc[UR10][R2.64], R14 ;  /* 0x0000000e02007986 */ /* 0x000fe2000c10190a */
[----:B------:R-:W-:Y:S05]  /*0b70*/  EXIT ;  /* 0x000000000000794d */ /* 0x000fea0003800000 */
.L_x_6:
[----:B------:R-:W-:-:S00]  /*0b80*/  BRA `(.L_x_6) ;  /* 0xfffffffc00fc7947 */ /* 0x000fc0000383ffff */
[----:B------:R-:W-:-:S00]  /*0b90*/  NOP ;  /* 0x0000000000007918 */ /* 0x000fc00000000000 */
        /* <DEDUP_REMOVED lines=14> */
.L_x_7:


//--------------------- .nv.shared.reserved.0     --------------------------
	.section	.nv.shared.reserved.0,"aw",@nobits
	.weak		__nv_reservedSMEM_offset_0_alias
	.size		__nv_reservedSMEM_offset_0_alias, 0, 64
	.other		__nv_reservedSMEM_offset_0_alias,@"STO_CUDA_RESERVED_SHARED STV_DEFAULT"
__nv_reservedSMEM_offset_0_alias:
	.zero		0
	.zero		64


//--------------------- .nv.constant0._Z17matrix_vector_mulPfS_S_ii --------------------------
	.section	.nv.constant0._Z17matrix_vector_mulPfS_S_ii,"a",@progbits
	.sectionflags	@""
	.align	4
.nv.constant0._Z17matrix_vector_mulPfS_S_ii:
	.zero		928


//--------------------- SYMBOLS --------------------------

	.type		.nv.reservedSmem.offset0,@object
	.size		.nv.reservedSmem.offset0,0x4
